//
// Generated by NVIDIA NVVM Compiler
//
// Compiler Build ID: CL-36424714
// Cuda compilation tools, release 13.0, V13.0.88
// Based on NVVM 20.0.0
//

.version 9.0
.target sm_100
.address_size 64

	// .globl	_Z8AdditionPdS_S_i

.visible .entry _Z8AdditionPdS_S_i(
	.param .u64 .ptr .align 1 _Z8AdditionPdS_S_i_param_0,
	.param .u64 .ptr .align 1 _Z8AdditionPdS_S_i_param_1,
	.param .u64 .ptr .align 1 _Z8AdditionPdS_S_i_param_2,
	.param .u32 _Z8AdditionPdS_S_i_param_3
)
{
	.reg .pred 	%p<12>;
	.reg .b32 	%r<15>;
	.reg .b64 	%rd<17>;
	.reg .b64 	%fd<10>;

	ld.param.u64 	%rd3, [_Z8AdditionPdS_S_i_param_0];
	ld.param.u64 	%rd4, [_Z8AdditionPdS_S_i_param_1];
	ld.param.u64 	%rd5, [_Z8AdditionPdS_S_i_param_2];
	ld.param.u32 	%r8, [_Z8AdditionPdS_S_i_param_3];
	cvta.to.global.u64 	%rd1, %rd5;
	mov.u32 	%r14, %ntid.x;
	mov.u32 	%r9, %ctaid.x;
	mov.u32 	%r2, %tid.x;
	mad.lo.s32 	%r3, %r14, %r9, %r2;
	setp.ge.s32 	%p1, %r3, %r8;
	@%p1 bra 	$L__BB0_2;
	cvta.to.global.u64 	%rd6, %rd3;
	cvta.to.global.u64 	%rd7, %rd4;
	mul.wide.s32 	%rd8, %r3, 8;
	add.s64 	%rd9, %rd6, %rd8;
	ld.global.f64 	%fd1, [%rd9];
	add.s64 	%rd10, %rd7, %rd8;
	ld.global.f64 	%fd2, [%rd10];
	mul.f64 	%fd3, %fd1, %fd2;
	add.s64 	%rd11, %rd1, %rd8;
	st.global.f64 	[%rd11], %fd3;
$L__BB0_2:
	bar.sync 	0;
	setp.lt.u32 	%p2, %r14, 2;
	@%p2 bra 	$L__BB0_10;
	mul.wide.s32 	%rd12, %r3, 8;
	add.s64 	%rd2, %rd1, %rd12;
$L__BB0_4:
	and.b32  	%r10, %r14, 1;
	setp.eq.b32 	%p3, %r10, 1;
	not.pred 	%p4, %p3;
	@%p4 bra 	$L__BB0_7;
	setp.ne.s32 	%p5, %r2, 0;
	add.s32 	%r5, %r14, -1;
	add.s32 	%r11, %r5, %r3;
	setp.ge.s32 	%p6, %r11, %r8;
	or.pred  	%p7, %p5, %p6;
	@%p7 bra 	$L__BB0_7;
	ld.global.f64 	%fd4, [%rd2];
	mul.wide.u32 	%rd13, %r14, 8;
	add.s64 	%rd14, %rd2, %rd13;
	ld.global.f64 	%fd5, [%rd14+-8];
	add.f64 	%fd6, %fd4, %fd5;
	st.global.f64 	[%rd2], %fd6;
	mov.u32 	%r14, %r5;
$L__BB0_7:
	shr.u32 	%r7, %r14, 1;
	setp.ge.u32 	%p8, %r2, %r7;
	add.s32 	%r12, %r7, %r3;
	setp.ge.s32 	%p9, %r12, %r8;
	or.pred  	%p10, %p8, %p9;
	@%p10 bra 	$L__BB0_9;
	ld.global.f64 	%fd7, [%rd2];
	mul.wide.u32 	%rd15, %r7, 8;
	add.s64 	%rd16, %rd2, %rd15;
	ld.global.f64 	%fd8, [%rd16];
	add.f64 	%fd9, %fd7, %fd8;
	st.global.f64 	[%rd2], %fd9;
$L__BB0_9:
	bar.sync 	0;
	setp.gt.u32 	%p11, %r14, 3;
	mov.u32 	%r14, %r7;
	@%p11 bra 	$L__BB0_4;
$L__BB0_10:
	ret;

}


// ===== COMPILED SASS (sm_100) =====

	.target	sm_100

	.elftype	@"ET_EXEC"


//--------------------- .note.nv.tkinfo           --------------------------
	.section	.note.nv.tkinfo,"",@"SHT_NOTE"
	.sectionflags	@"SHF_NOTE_NV_TKINFO"
	.tkinfo
        /*0018*/ 	.word	0x00000002
        /*0030*/ 	.string	""
        /*0030*/ 	.string	"ptxas"
        /*0030*/ 	.string	"Cuda compilation tools, release 13.0, V13.0.88"
        /*0030*/ 	.string	"Build cuda_13.0.r13.0/compiler.36424714_0"
        /*0030*/ 	.string	"-arch sm_100 -m 64 "



//--------------------- .note.nv.cuinfo           --------------------------
	.section	.note.nv.cuinfo,"",@"SHT_NOTE"
	.sectionflags	@"SHF_NOTE_NV_CUINFO"
        /*0018*/ 	.short	0x0002
        /*001a*/ 	.short	0x0064
        /*001c*/ 	.short	0x0082
	.zero		2


//--------------------- .nv.info                  --------------------------
	.section	.nv.info,"",@"SHT_CUDA_INFO"
	.align	4


	//----- nvinfo : EIATTR_REGCOUNT
	.align		4
        /*0000*/ 	.byte	0x04, 0x2f
        /*0002*/ 	.short	(.L_1 - .L_0)
	.align		4
.L_0:
        /*0004*/ 	.word	index@(_Z8AdditionPdS_S_i)
        /*0008*/ 	.word	0x0000000e


	//----- nvinfo : EIATTR_FRAME_SIZE
	.align		4
.L_1:
        /*000c*/ 	.byte	0x04, 0x11
        /*000e*/ 	.short	(.L_3 - .L_2)
	.align		4
.L_2:
        /*0010*/ 	.word	index@(_Z8AdditionPdS_S_i)
        /*0014*/ 	.word	0x00000000


	//----- nvinfo : EIATTR_MIN_STACK_SIZE
	.align		4
.L_3:
        /*0018*/ 	.byte	0x04, 0x12
        /*001a*/ 	.short	(.L_5 - .L_4)
	.align		4
.L_4:
        /*001c*/ 	.word	index@(_Z8AdditionPdS_S_i)
        /*0020*/ 	.word	0x00000000
.L_5:


//--------------------- .nv.compat                --------------------------
	.section	.nv.compat,"",@"SHT_CUDA_COMPAT_INFO"
	.align	4
        /*0000*/ 	.byte	0x02, 0x09, 0x00, 0x00, 0x02, 0x02, 0x01, 0x00, 0x02, 0x05, 0x05, 0x00, 0x03, 0x07, 0x01, 0x01
        /*0010*/ 	.byte	0x02, 0x03, 0x00, 0x00, 0x02, 0x06, 0x01, 0x00, 0x04, 0x0b, 0x08, 0x00, 0x01, 0x00, 0x00, 0x00
        /*0020*/ 	.byte	0x00, 0x00, 0x00, 0x00


//--------------------- .nv.info._Z8AdditionPdS_S_i --------------------------
	.section	.nv.info._Z8AdditionPdS_S_i,"",@"SHT_CUDA_INFO"
	.sectionflags	@""
	.align	4


	//----- nvinfo : EIATTR_CUDA_API_VERSION
	.align		4
        /*0000*/ 	.byte	0x04, 0x37
        /*0002*/ 	.short	(.L_7 - .L_6)
.L_6:
        /*0004*/ 	.word	0x00000082


	//----- nvinfo : EIATTR_KPARAM_INFO
	.align		4
.L_7:
        /*0008*/ 	.byte	0x04, 0x17
        /*000a*/ 	.short	(.L_9 - .L_8)
.L_8:
        /*000c*/ 	.word	0x00000000
        /*0010*/ 	.short	0x0003
        /*0012*/ 	.short	0x0018
        /*0014*/ 	.byte	0x00, 0xf0, 0x11, 0x00


	//----- nvinfo : EIATTR_KPARAM_INFO
	.align		4
.L_9:
        /*0018*/ 	.byte	0x04, 0x17
        /*001a*/ 	.short	(.L_11 - .L_10)
.L_10:
        /*001c*/ 	.word	0x00000000
        /*0020*/ 	.short	0x0002
        /*0022*/ 	.short	0x0010
        /*0024*/ 	.byte	0x00, 0xf5, 0x21, 0x00


	//----- nvinfo : EIATTR_KPARAM_INFO
	.align		4
.L_11:
        /*0028*/ 	.byte	0x04, 0x17
        /*002a*/ 	.short	(.L_13 - .L_12)
.L_12:
        /*002c*/ 	.word	0x00000000
        /*0030*/ 	.short	0x0001
        /*0032*/ 	.short	0x0008
        /*0034*/ 	.byte	0x00, 0xf5, 0x21, 0x00


	//----- nvinfo : EIATTR_KPARAM_INFO
	.align		4
.L_13:
        /*0038*/ 	.byte	0x04, 0x17
        /*003a*/ 	.short	(.L_15 - .L_14)
.L_14:
        /*003c*/ 	.word	0x00000000
        /*0040*/ 	.short	0x0000
        /*0042*/ 	.short	0x0000
        /*0044*/ 	.byte	0x00, 0xf5, 0x21, 0x00


	//----- nvinfo : EIATTR_SPARSE_MMA_MASK
	.align		4
.L_15:
        /*0048*/ 	.byte	0x03, 0x50
        /*004a*/ 	.short	0x0000


	//----- nvinfo : EIATTR_MAXREG_COUNT
	.align		4
        /*004c*/ 	.byte	0x03, 0x1b
        /*004e*/ 	.short	0x00ff


	//----- nvinfo : EIATTR_NUM_BARRIERS
	.align		4
        /*0050*/ 	.byte	0x02, 0x4c
        /*0052*/ 	.byte	0x01
	.zero		1


	//----- nvinfo : EIATTR_MERCURY_ISA_VERSION
	.align		4
        /*0054*/ 	.byte	0x03, 0x5f
        /*0056*/ 	.short	0x0101


	//----- nvinfo : EIATTR_VRC_CTA_INIT_COUNT
	.align		4
        /*0058*/ 	.byte	0x02, 0x4a
	.zero		1
	.zero		1


	//----- nvinfo : EIATTR_EXIT_INSTR_OFFSETS
	.align		4
        /*005c*/ 	.byte	0x04, 0x1c
        /*005e*/ 	.short	(.L_17 - .L_16)


	//   ....[0]....
.L_16:
        /*0060*/ 	.word	0x00000180


	//   ....[1]....
        /*0064*/ 	.word	0x000003b0


	//----- nvinfo : EIATTR_CRS_STACK_SIZE
	.align		4
.L_17:
        /*0068*/ 	.byte	0x04, 0x1e
        /*006a*/ 	.short	(.L_19 - .L_18)
.L_18:
        /*006c*/ 	.word	0x00000000


	//----- nvinfo : EIATTR_CBANK_PARAM_SIZE
	.align		4
.L_19:
        /*0070*/ 	.byte	0x03, 0x19
        /*0072*/ 	.short	0x001c


	//----- nvinfo : EIATTR_PARAM_CBANK
	.align		4
        /*0074*/ 	.byte	0x04, 0x0a
        /*0076*/ 	.short	(.L_21 - .L_20)
	.align		4
.L_20:
        /*0078*/ 	.word	index@(.nv.constant0._Z8AdditionPdS_S_i)
        /*007c*/ 	.short	0x0380
        /*007e*/ 	.short	0x001c


	//----- nvinfo : EIATTR_SW_WAR
	.align		4
.L_21:
        /*0080*/ 	.byte	0x04, 0x36
        /*0082*/ 	.short	(.L_23 - .L_22)
.L_22:
        /*0084*/ 	.word	0x00000008
.L_23:


//--------------------- .nv.callgraph             --------------------------
	.section	.nv.callgraph,"",@"SHT_CUDA_CALLGRAPH"
	.align	4
	.sectionentsize	8
	.align		4
        /*0000*/ 	.word	0x00000000
	.align		4
        /*0004*/ 	.word	0xffffffff
	.align		4
        /*0008*/ 	.word	0x00000000
	.align		4
        /*000c*/ 	.word	0xfffffffe
	.align		4
        /*0010*/ 	.word	0x00000000
	.align		4
        /*0014*/ 	.word	0xfffffffd
	.align		4
        /*0018*/ 	.word	0x00000000
	.align		4
        /*001c*/ 	.word	0xfffffffc


//--------------------- .text._Z8AdditionPdS_S_i  --------------------------
	.section	.text._Z8AdditionPdS_S_i,"ax",@progbits
	.align	128
        .global         _Z8AdditionPdS_S_i
        .type           _Z8AdditionPdS_S_i,@function
        .size           _Z8AdditionPdS_S_i,(.L_x_7 - _Z8AdditionPdS_S_i)
        .other          _Z8AdditionPdS_S_i,@"STO_CUDA_ENTRY STV_DEFAULT"
_Z8AdditionPdS_S_i:
.text._Z8AdditionPdS_S_i:
[----:B------:R-:W-:Y:S01]  /*0000*/  LDC R1, c[0x0][0x37c] ;  /* 0x0000df00ff017b82 */ /* 0x000fe20000000800 */
[----:B------:R-:W0:Y:S01]  /*0010*/  S2R R3, SR_CTAID.X ;  /* 0x0000000000037919 */ /* 0x000e220000002500 */
[----:B------:R-:W0:Y:S01]  /*0020*/  LDCU UR4, c[0x0][0x360] ;  /* 0x00006c00ff0477ac */ /* 0x000e220008000800 */
[----:B------:R-:W-:Y:S01]  /*0030*/  BSSY.RECONVERGENT B0, `(.L_x_0) ;  /* 0x0000013000007945 */ /* 0x000fe20003800200 */
[----:B------:R-:W0:Y:S01]  /*0040*/  S2R R0, SR_TID.X ;  /* 0x0000000000007919 */ /* 0x000e220000002100 */
[----:B------:R-:W1:Y:S01]  /*0050*/  LDCU UR5, c[0x0][0x398] ;  /* 0x00007300ff0577ac */ /* 0x000e620008000800 */
[----:B0-----:R-:W-:Y:S02]  /*0060*/  IMAD R2, R3, UR4, R0 ;  /* 0x0000000403027c24 */ /* 0x001fe4000f8e0200 */
[----:B------:R-:W-:-:S03]  /*0070*/  IMAD.U32 R3, RZ, RZ, UR4 ;  /* 0x00000004ff037e24 */ /* 0x000fc6000f8e00ff */
[----:B-1----:R-:W-:Y:S01]  /*0080*/  ISETP.GE.AND P0, PT, R2, UR5, PT ;  /* 0x0000000502007c0c */ /* 0x002fe2000bf06270 */
[----:B------:R-:W0:Y:S01]  /*0090*/  LDCU.64 UR4, c[0x0][0x358] ;  /* 0x00006b00ff0477ac */ /* 0x000e220008000a00 */
[----:B------:R-:W-:-:S11]  /*00a0*/  ISETP.GE.U32.AND P1, PT, R3, 0x2, PT ;  /* 0x000000020300780c */ /* 0x000fd60003f26070 */
[----:B------:R-:W-:Y:S05]  /*00b0*/  @P0 BRA `(.L_x_1) ;  /* 0x0000000000280947 */ /* 0x000fea0003800000 */
[----:B------:R-:W1:Y:S08]  /*00c0*/  LDC.64 R4, c[0x0][0x380] ;  /* 0x0000e000ff047b82 */ /* 0x000e700000000a00 */
[----:B------:R-:W2:Y:S08]  /*00d0*/  LDC.64 R6, c[0x0][0x388] ;  /* 0x0000e200ff067b82 */ /* 0x000eb00000000a00 */
[----:B------:R-:W3:Y:S01]  /*00e0*/  LDC.64 R10, c[0x0][0x390] ;  /* 0x0000e400ff0a7b82 */ /* 0x000ee20000000a00 */
[----:B-1----:R-:W-:-:S06]  /*00f0*/  IMAD.WIDE R4, R2, 0x8, R4 ;  /* 0x0000000802047825 */ /* 0x002fcc00078e0204 */
[----:B0-----:R-:W4:Y:S01]  /*0100*/  LDG.E.64 R4, desc[UR4][R4.64] ;  /* 0x0000000404047981 */ /* 0x001f22000c1e1b00 */
[----:B--2---:R-:W-:-:S06]  /*0110*/  IMAD.WIDE R6, R2, 0x8, R6 ;  /* 0x0000000802067825 */ /* 0x004fcc00078e0206 */
[----:B------:R-:W4:Y:S01]  /*0120*/  LDG.E.64 R6, desc[UR4][R6.64] ;  /* 0x0000000406067981 */ /* 0x000f22000c1e1b00 */
[----:B---3--:R-:W-:Y:S01]  /*0130*/  IMAD.WIDE R10, R2, 0x8, R10 ;  /* 0x00000008020a7825 */ /* 0x008fe200078e020a */
[----:B----4-:R-:W-:-:S07]  /*0140*/  DMUL R8, R4, R6 ;  /* 0x0000000604087228 */ /* 0x010fce0000000000 */
[----:B------:R1:W-:Y:S04]  /*0150*/  STG.E.64 desc[UR4][R10.64], R8 ;  /* 0x000000080a007986 */ /* 0x0003e8000c101b04 */
.L_x_1:
[----:B0-----:R-:W-:Y:S05]  /*0160*/  BSYNC.RECONVERGENT B0 ;  /* 0x0000000000007941 */ /* 0x001fea0003800200 */
.L_x_0:
[----:B------:R-:W-:Y:S06]  /*0170*/  BAR.SYNC.DEFER_BLOCKING 0x0 ;  /* 0x0000000000007b1d */ /* 0x000fec0000010000 */
[----:B------:R-:W-:Y:S05]  /*0180*/  @!P1 EXIT ;  /* 0x000000000000994d */ /* 0x000fea0003800000 */
[----:B------:R-:W0:Y:S01]  /*0190*/  LDC.64 R4, c[0x0][0x390] ;  /* 0x0000e400ff047b82 */ /* 0x000e220000000a00 */
[----:B------:R-:W2:Y:S02]  /*01a0*/  LDCU UR6, c[0x0][0x398] ;  /* 0x00007300ff0677ac */ /* 0x000ea40008000800 */
[----:B0-2---:R-:W-:-:S07]  /*01b0*/  IMAD.WIDE R4, R2, 0x8, R4 ;  /* 0x0000000802047825 */ /* 0x005fce00078e0204 */
.L_x_5:
[----:B------:R-:W-:Y:S01]  /*01c0*/  LOP3.LUT R6, R3, 0x1, RZ, 0xc0, !PT ;  /* 0x0000000103067812 */ /* 0x000fe200078ec0ff */
[----:B------:R-:W-:Y:S03]  /*01d0*/  BSSY.RECONVERGENT B0, `(.L_x_2) ;  /* 0x000000e000007945 */ /* 0x000fe60003800200 */
[----:B------:R-:W-:-:S13]  /*01e0*/  ISETP.NE.U32.AND P0, PT, R6, 0x1, PT ;  /* 0x000000010600780c */ /* 0x000fda0003f05070 */
[----:B0-----:R-:W-:Y:S05]  /*01f0*/  @P0 BRA `(.L_x_3) ;  /* 0x00000000002c0947 */ /* 0x001fea0003800000 */
[----:B-1----:R-:W-:-:S05]  /*0200*/  VIADD R11, R3, 0xffffffff ;  /* 0xffffffff030b7836 */ /* 0x002fca0000000000 */
[----:B------:R-:W-:-:S04]  /*0210*/  IADD3 R6, PT, PT, R2, R11, RZ ;  /* 0x0000000b02067210 */ /* 0x000fc80007ffe0ff */
[----:B------:R-:W-:-:S04]  /*0220*/  ISETP.GE.AND P0, PT, R6, UR6, PT ;  /* 0x0000000606007c0c */ /* 0x000fc8000bf06270 */
[----:B------:R-:W-:-:S13]  /*0230*/  ISETP.NE.OR P0, PT, R0, RZ, P0 ;  /* 0x000000ff0000720c */ /* 0x000fda0000705670 */
[----:B------:R-:W-:Y:S05]  /*0240*/  @P0 BRA `(.L_x_3) ;  /* 0x0000000000180947 */ /* 0x000fea0003800000 */
[----:B------:R-:W-:Y:S01]  /*0250*/  IMAD.WIDE.U32 R8, R3, 0x8, R4 ;  /* 0x0000000803087825 */ /* 0x000fe200078e0004 */
[----:B------:R-:W2:Y:S05]  /*0260*/  LDG.E.64 R6, desc[UR4][R4.64] ;  /* 0x0000000404067981 */ /* 0x000eaa000c1e1b00 */
[----:B------:R-:W2:Y:S01]  /*0270*/  LDG.E.64 R8, desc[UR4][R8.64+-0x8] ;  /* 0xfffff80408087981 */ /* 0x000ea2000c1e1b00 */
[----:B------:R-:W-:Y:S01]  /*0280*/  IMAD.MOV.U32 R3, RZ, RZ, R11 ;  /* 0x000000ffff037224 */ /* 0x000fe200078e000b */
[----:B--2---:R-:W-:-:S07]  /*0290*/  DADD R6, R6, R8 ;  /* 0x0000000006067229 */ /* 0x004fce0000000008 */
[----:B------:R0:W-:Y:S04]  /*02a0*/  STG.E.64 desc[UR4][R4.64], R6 ;  /* 0x0000000604007986 */ /* 0x0001e8000c101b04 */
.L_x_3:
[----:B------:R-:W-:Y:S05]  /*02b0*/  BSYNC.RECONVERGENT B0 ;  /* 0x0000000000007941 */ /* 0x000fea0003800200 */
.L_x_2:
[----:B-1----:R-:W-:-:S04]  /*02c0*/  SHF.R.U32.HI R11, RZ, 0x1, R3 ;  /* 0x00000001ff0b7819 */ /* 0x002fc80000011603 */
[----:B0-----:R-:W-:-:S04]  /*02d0*/  IADD3 R6, PT, PT, R2, R11, RZ ;  /* 0x0000000b02067210 */ /* 0x001fc80007ffe0ff */
[----:B------:R-:W-:-:S04]  /*02e0*/  ISETP.GE.AND P0, PT, R6, UR6, PT ;  /* 0x0000000606007c0c */ /* 0x000fc8000bf06270 */
[----:B------:R-:W-:-:S13]  /*02f0*/  ISETP.GE.U32.OR P0, PT, R0, R11, P0 ;  /* 0x0000000b0000720c */ /* 0x000fda0000706470 */
[----:B------:R-:W-:Y:S05]  /*0300*/  @P0 BRA `(.L_x_4) ;  /* 0x0000000000140947 */ /* 0x000fea0003800000 */
[----:B------:R-:W-:Y:S01]  /*0310*/  IMAD.WIDE.U32 R6, R11, 0x8, R4 ;  /* 0x000000080b067825 */ /* 0x000fe200078e0004 */
[----:B------:R-:W2:Y:S05]  /*0320*/  LDG.E.64 R8, desc[UR4][R4.64] ;  /* 0x0000000404087981 */ /* 0x000eaa000c1e1b00 */
[----:B------:R-:W2:Y:S02]  /*0330*/  LDG.E.64 R6, desc[UR4][R6.64] ;  /* 0x0000000406067981 */ /* 0x000ea4000c1e1b00 */
[----:B--2---:R-:W-:-:S07]  /*0340*/  DADD R8, R6, R8 ;  /* 0x0000000006087229 */ /* 0x004fce0000000008 */
[----:B------:R0:W-:Y:S04]  /*0350*/  STG.E.64 desc[UR4][R4.64], R8 ;  /* 0x0000000804007986 */ /* 0x0001e8000c101b04 */
.L_x_4:
[----:B------:R-:W-:Y:S01]  /*0360*/  ISETP.GT.U32.AND P0, PT, R3, 0x3, PT ;  /* 0x000000030300780c */ /* 0x000fe20003f04070 */
[----:B------:R-:W-:Y:S05]  /*0370*/  WARPSYNC.ALL ;  /* 0x0000000000007948 */ /* 0x000fea0003800000 */
[----:B------:R-:W-:Y:S01]  /*0380*/  BAR.SYNC.DEFER_BLOCKING 0x0 ;  /* 0x0000000000007b1d */ /* 0x000fe20000010000 */
[----:B------:R-:W-:-:S06]  /*0390*/  IMAD.MOV.U32 R3, RZ, RZ, R11 ;  /* 0x000000ffff037224 */ /* 0x000fcc00078e000b */
[----:B------:R-:W-:Y:S05]  /*03a0*/  @P0 BRA `(.L_x_5) ;  /* 0xfffffffc00840947 */ /* 0x000fea000383ffff */
[----:B------:R-:W-:Y:S05]  /*03b0*/  EXIT ;  /* 0x000000000000794d */ /* 0x000fea0003800000 */
.L_x_6:
[----:B------:R-:W-:-:S00]  /*03c0*/  BRA `(.L_x_6) ;  /* 0xfffffffc00fc7947 */ /* 0x000fc0000383ffff */
[----:B------:R-:W-:-:S00]  /*03d0*/  NOP ;  /* 0x0000000000007918 */ /* 0x000fc00000000000 */
        /* <DEDUP_REMOVED lines=10> */
.L_x_7:


//--------------------- .nv.shared.reserved.0     --------------------------
	.section	.nv.shared.reserved.0,"aw",@nobits
	.weak		__nv_reservedSMEM_offset_0_alias
	.size		__nv_reservedSMEM_offset_0_alias, 0, 64
	.other		__nv_reservedSMEM_offset_0_alias,@"STO_CUDA_RESERVED_SHARED STV_DEFAULT"
__nv_reservedSMEM_offset_0_alias:
	.zero		0
	.zero		64


//--------------------- .nv.constant0._Z8AdditionPdS_S_i --------------------------
	.section	.nv.constant0._Z8AdditionPdS_S_i,"a",@progbits
	.sectionflags	@""
	.align	4
.nv.constant0._Z8AdditionPdS_S_i:
	.zero		924


//--------------------- SYMBOLS --------------------------

	.type		.nv.reservedSmem.offset0,@object
	.size		.nv.reservedSmem.offset0,0x4
